	.headerflags	@"EF_CUDA_TEXMODE_UNIFIED EF_CUDA_64BIT_ADDRESS EF_CUDA_ACCELERATORS EF_CUDA_SM90 EF_CUDA_VIRTUAL_SM(EF_CUDA_SM90)"
	.elftype	@"ET_EXEC"


//--------------------- .nv.info                  --------------------------
	.section	.nv.info,"",@"SHT_CUDA_INFO"
	.align	4


	//----- nvinfo : EIATTR_REGCOUNT
	.align		4
        /*0000*/ 	.byte	0x04, 0x2f
        /*0002*/ 	.short	(.L_1 - .L_0)
	.align		4
.L_0:
        /*0004*/ 	.word	index@(triton_poi_fused_9)
        /*0008*/ 	.word	0x0000001e


	//----- nvinfo : EIATTR_MIN_STACK_SIZE
	.align		4
.L_1:
        /*000c*/ 	.byte	0x04, 0x12
        /*000e*/ 	.short	(.L_3 - .L_2)
	.align		4
.L_2:
        /*0010*/ 	.word	index@(triton_poi_fused_9)
        /*0014*/ 	.word	0x00000000


	//----- nvinfo : EIATTR_FRAME_SIZE
	.align		4
.L_3:
        /*0018*/ 	.byte	0x04, 0x11
        /*001a*/ 	.short	(.L_5 - .L_4)
	.align		4
.L_4:
        /*001c*/ 	.word	index@(triton_poi_fused_9)
        /*0020*/ 	.word	0x00000000


	//----- nvinfo : EIATTR_MIN_STACK_SIZE
	.align		4
.L_5:
        /*0024*/ 	.byte	0x04, 0x12
        /*0026*/ 	.short	(.L_7 - .L_6)
	.align		4
.L_6:
        /*0028*/ 	.word	index@(triton_poi_fused_9)
        /*002c*/ 	.word	0x00000000
.L_7:


//--------------------- .nv.info.triton_poi_fused_9 --------------------------
	.section	.nv.info.triton_poi_fused_9,"",@"SHT_CUDA_INFO"
	.sectionflags	@""
	.align	4


	//----- nvinfo : EIATTR_CUDA_API_VERSION
	.align		4
        /*0000*/ 	.byte	0x04, 0x37
        /*0002*/ 	.short	(.L_9 - .L_8)
.L_8:
        /*0004*/ 	.word	0x0000007c


	//----- nvinfo : EIATTR_KPARAM_INFO
	.align		4
.L_9:
        /*0008*/ 	.byte	0x04, 0x17
        /*000a*/ 	.short	(.L_11 - .L_10)
.L_10:
        /*000c*/ 	.word	0x00000000
        /*0010*/ 	.short	0x0003
        /*0012*/ 	.short	0x0014
        /*0014*/ 	.byte	0x00, 0xf0, 0x11, 0x00


	//----- nvinfo : EIATTR_KPARAM_INFO
	.align		4
.L_11:
        /*0018*/ 	.byte	0x04, 0x17
        /*001a*/ 	.short	(.L_13 - .L_12)
.L_12:
        /*001c*/ 	.word	0x00000000
        /*0020*/ 	.short	0x0002
        /*0022*/ 	.short	0x0010
        /*0024*/ 	.byte	0x00, 0xf0, 0x11, 0x00


	//----- nvinfo : EIATTR_KPARAM_INFO
	.align		4
.L_13:
        /*0028*/ 	.byte	0x04, 0x17
        /*002a*/ 	.short	(.L_15 - .L_14)
.L_14:
        /*002c*/ 	.word	0x00000000
        /*0030*/ 	.short	0x0001
        /*0032*/ 	.short	0x0008
        /*0034*/ 	.byte	0x00, 0xf4, 0x21, 0x00


	//----- nvinfo : EIATTR_KPARAM_INFO
	.align		4
.L_15:
        /*0038*/ 	.byte	0x04, 0x17
        /*003a*/ 	.short	(.L_17 - .L_16)
.L_16:
        /*003c*/ 	.word	0x00000000
        /*0040*/ 	.short	0x0000
        /*0042*/ 	.short	0x0000
        /*0044*/ 	.byte	0x00, 0xf4, 0x21, 0x00


	//----- nvinfo : EIATTR_SPARSE_MMA_MASK
	.align		4
.L_17:
        /*0048*/ 	.byte	0x03, 0x50
        /*004a*/ 	.short	0x0000


	//----- nvinfo : EIATTR_MAXREG_COUNT
	.align		4
        /*004c*/ 	.byte	0x03, 0x1b
        /*004e*/ 	.short	0x00ff


	//----- nvinfo : EIATTR_EXIT_INSTR_OFFSETS
	.align		4
        /*0050*/ 	.byte	0x04, 0x1c
        /*0052*/ 	.short	(.L_19 - .L_18)


	//   ....[0]....
.L_18:
        /*0054*/ 	.word	0x00000690


	//   ....[1]....
        /*0058*/ 	.word	0x000006e0


	//----- nvinfo : EIATTR_REQNTID
	.align		4
.L_19:
        /*005c*/ 	.byte	0x04, 0x10
        /*005e*/ 	.short	(.L_21 - .L_20)
.L_20:
        /*0060*/ 	.word	0x00000080
        /*0064*/ 	.word	0x00000001
        /*0068*/ 	.word	0x00000001


	//----- nvinfo : EIATTR_CBANK_PARAM_SIZE
	.align		4
.L_21:
        /*006c*/ 	.byte	0x03, 0x19
        /*006e*/ 	.short	0x0018


	//----- nvinfo : EIATTR_PARAM_CBANK
	.align		4
        /*0070*/ 	.byte	0x04, 0x0a
        /*0072*/ 	.short	(.L_23 - .L_22)
	.align		4
.L_22:
        /*0074*/ 	.word	index@(.nv.constant0.triton_poi_fused_9)
        /*0078*/ 	.short	0x0210
        /*007a*/ 	.short	0x0018


	//----- nvinfo : EIATTR_SW_WAR
	.align		4
.L_23:
        /*007c*/ 	.byte	0x04, 0x36
        /*007e*/ 	.short	(.L_25 - .L_24)
.L_24:
        /*0080*/ 	.word	0x00000008
.L_25:


//--------------------- .nv.callgraph             --------------------------
	.section	.nv.callgraph,"",@"SHT_CUDA_CALLGRAPH"
	.align	4
	.sectionentsize	8
	.align		4
        /*0000*/ 	.word	0x00000000
	.align		4
        /*0004*/ 	.word	0xffffffff
	.align		4
        /*0008*/ 	.word	0x00000000
	.align		4
        /*000c*/ 	.word	0xfffffffe
	.align		4
        /*0010*/ 	.word	0x00000000
	.align		4
        /*0014*/ 	.word	0xfffffffd
	.align		4
        /*0018*/ 	.word	0x00000000
	.align		4
        /*001c*/ 	.word	0xfffffffc


//--------------------- .text.triton_poi_fused_9  --------------------------
	.section	.text.triton_poi_fused_9,"ax",@progbits
	.sectionflags	@"SHF_BARRIERS=1"
	.align	128
        .global         triton_poi_fused_9
        .type           triton_poi_fused_9,@function
        .size           triton_poi_fused_9,(.L_x_1 - triton_poi_fused_9)
        .other          triton_poi_fused_9,@"STO_CUDA_ENTRY STV_DEFAULT"
triton_poi_fused_9:
.text.triton_poi_fused_9:
[----:B------:R-:W0:Y:S01]  /*0000*/  LDC R1, c[0x0][0x28] ;  /* 0x00000a00ff017b82 */ /* 0x000e220000000800 */
[----:B------:R-:W1:Y:S07]  /*0010*/  S2R R15, SR_CTAID.X ;  /* 0x00000000000f7919 */ /* 0x000e6e0000002500 */
[----:B------:R-:W2:Y:S01]  /*0020*/  LDC.64 R16, c[0x0][0x210] ;  /* 0x00008400ff107b82 */ /* 0x000ea20000000a00 */
[----:B------:R-:W-:Y:S01]  /*0030*/  IMAD.MOV.U32 R18, RZ, RZ, RZ ;  /* 0x000000ffff127224 */ /* 0x000fe200078e00ff */
[----:B------:R-:W-:Y:S01]  /*0040*/  ULDC.64 UR6, c[0x0][0x208] ;  /* 0x0000820000067ab9 */ /* 0x000fe20000000a00 */
[----:B------:R-:W3:Y:S01]  /*0050*/  S2R R14, SR_TID.X ;  /* 0x00000000000e7919 */ /* 0x000ee20000002100 */
[----:B------:R-:W4:Y:S01]  /*0060*/  S2R R19, SR_CTAID.Y ;  /* 0x0000000000137919 */ /* 0x000f220000002600 */
[----:B-1----:R-:W-:Y:S01]  /*0070*/  IMAD.SHL.U32 R15, R15, 0x10, RZ ;  /* 0x000000100f0f7824 */ /* 0x002fe200078e00ff */
[----:B---3--:R-:W-:-:S04]  /*0080*/  SHF.R.U32.HI R0, RZ, 0x4, R14 ;  /* 0x00000004ff007819 */ /* 0x008fc8000001160e */
[----:B------:R-:W-:Y:S01]  /*0090*/  LOP3.LUT R4, R15, 0xf, R14, 0xf8, !PT ;  /* 0x0000000f0f047812 */ /* 0x000fe200078ef80e */
[----:B----4-:R-:W-:Y:S01]  /*00a0*/  IMAD.SHL.U32 R19, R19, 0x40, RZ ;  /* 0x0000004013137824 */ /* 0x010fe200078e00ff */
[----:B------:R-:W-:Y:S02]  /*00b0*/  SGXT.U32 R0, R0, 0x3 ;  /* 0x000000030000781a */ /* 0x000fe40000000000 */
[----:B------:R-:W-:Y:S02]  /*00c0*/  ISETP.GE.AND P0, PT, R4, 0x9, PT ;  /* 0x000000090400780c */ /* 0x000fe40003f06270 */
[----:B------:R-:W-:Y:S02]  /*00d0*/  LOP3.LUT R3, R19, 0x8, R0, 0xfe, !PT ;  /* 0x0000000813037812 */ /* 0x000fe400078efe00 */
[----:B------:R-:W-:Y:S02]  /*00e0*/  LOP3.LUT R2, R19, R0, RZ, 0xfc, !PT ;  /* 0x0000000013027212 */ /* 0x000fe400078efcff */
[C---:B------:R-:W-:Y:S01]  /*00f0*/  ISETP.LT.AND P2, PT, R3.reuse, 0x6200, !P0 ;  /* 0x000062000300780c */ /* 0x040fe20004741270 */
[--C-:B------:R-:W-:Y:S01]  /*0100*/  IMAD R3, R3, 0x9, R4.reuse ;  /* 0x0000000903037824 */ /* 0x100fe200078e0204 */
[----:B------:R-:W-:Y:S01]  /*0110*/  LOP3.LUT R6, R19, 0x10, R0, 0xfe, !PT ;  /* 0x0000001013067812 */ /* 0x000fe200078efe00 */
[----:B------:R-:W-:Y:S01]  /*0120*/  IMAD R5, R2, 0x9, R4 ;  /* 0x0000000902057824 */ /* 0x000fe200078e0204 */
[----:B------:R-:W-:-:S02]  /*0130*/  LOP3.LUT R7, R19, 0x18, R0, 0xfe, !PT ;  /* 0x0000001813077812 */ /* 0x000fc400078efe00 */
[----:B------:R-:W-:Y:S01]  /*0140*/  ISETP.LT.AND P1, PT, R2, 0x6200, !P0 ;  /* 0x000062000200780c */ /* 0x000fe20004721270 */
[----:B--2---:R-:W-:Y:S01]  /*0150*/  IMAD.WIDE R2, R3, 0x4, R16 ;  /* 0x0000000403027825 */ /* 0x004fe200078e0210 */
[----:B------:R-:W-:Y:S02]  /*0160*/  ISETP.LT.AND P6, PT, R6, 0x6200, !P0 ;  /* 0x000062000600780c */ /* 0x000fe400047c1270 */
[----:B------:R-:W-:Y:S02]  /*0170*/  LOP3.LUT R8, R19, 0x20, R0, 0xfe, !PT ;  /* 0x0000002013087812 */ /* 0x000fe400078efe00 */
[----:B------:R-:W-:Y:S01]  /*0180*/  ISETP.LT.AND P5, PT, R7, 0x6200, !P0 ;  /* 0x000062000700780c */ /* 0x000fe200047a1270 */
[----:B------:R1:W2:Y:S01]  /*0190*/  @P2 LDG.E.EL R18, desc[UR6][R2.64] ;  /* 0x0000000602122981 */ /* 0x0002a2000c2e1900 */
[----:B------:R-:W-:Y:S02]  /*01a0*/  LOP3.LUT R4, R19, 0x28, R0, 0xfe, !PT ;  /* 0x0000002813047812 */ /* 0x000fe400078efe00 */
[----:B------:R-:W-:-:S02]  /*01b0*/  LOP3.LUT R6, R19, 0x30, R0, 0xfe, !PT ;  /* 0x0000003013067812 */ /* 0x000fc400078efe00 */
[----:B------:R-:W-:Y:S02]  /*01c0*/  LOP3.LUT R7, R19, 0x38, R0, 0xfe, !PT ;  /* 0x0000003813077812 */ /* 0x000fe400078efe00 */
[----:B------:R-:W-:Y:S02]  /*01d0*/  ISETP.LT.AND P4, PT, R8, 0x6200, !P0 ;  /* 0x000062000800780c */ /* 0x000fe40004781270 */
[----:B------:R-:W-:Y:S02]  /*01e0*/  ISETP.LT.AND P3, PT, R4, 0x6200, !P0 ;  /* 0x000062000400780c */ /* 0x000fe40004761270 */
[----:B------:R-:W-:Y:S02]  /*01f0*/  ISETP.LT.AND P2, PT, R6, 0x6200, !P0 ;  /* 0x000062000600780c */ /* 0x000fe40004741270 */
[----:B------:R-:W-:Y:S01]  /*0200*/  ISETP.LT.AND P0, PT, R7, 0x6200, !P0 ;  /* 0x000062000700780c */ /* 0x000fe20004701270 */
[C---:B------:R-:W-:Y:S02]  /*0210*/  VIADD R7, R5.reuse, 0x90 ;  /* 0x0000009005077836 */ /* 0x040fe40000000000 */
[----:B------:R-:W-:-:S02]  /*0220*/  VIADD R9, R5, 0xd8 ;  /* 0x000000d805097836 */ /* 0x000fc40000000000 */
[C---:B------:R-:W-:Y:S02]  /*0230*/  VIADD R11, R5.reuse, 0x120 ;  /* 0x00000120050b7836 */ /* 0x040fe40000000000 */
[C---:B------:R-:W-:Y:S02]  /*0240*/  VIADD R13, R5.reuse, 0x168 ;  /* 0x00000168050d7836 */ /* 0x040fe40000000000 */
[C---:B------:R-:W-:Y:S02]  /*0250*/  VIADD R23, R5.reuse, 0x1b0 ;  /* 0x000001b005177836 */ /* 0x040fe40000000000 */
[C---:B------:R-:W-:Y:S02]  /*0260*/  VIADD R25, R5.reuse, 0x1f8 ;  /* 0x000001f805197836 */ /* 0x040fe40000000000 */
[----:B-1----:R-:W-:-:S04]  /*0270*/  IMAD.WIDE R2, R5, 0x4, R16 ;  /* 0x0000000405027825 */ /* 0x002fc800078e0210 */
[----:B------:R-:W-:-:S04]  /*0280*/  IMAD.WIDE R4, R7, 0x4, R16 ;  /* 0x0000000407047825 */ /* 0x000fc800078e0210 */
[----:B------:R-:W-:-:S04]  /*0290*/  IMAD.WIDE R6, R9, 0x4, R16 ;  /* 0x0000000409067825 */ /* 0x000fc800078e0210 */
[----:B------:R-:W-:Y:S01]  /*02a0*/  IMAD.WIDE R8, R11, 0x4, R16 ;  /* 0x000000040b087825 */ /* 0x000fe200078e0210 */
[----:B------:R-:W-:-:S03]  /*02b0*/  CS2R R20, SRZ ;  /* 0x0000000000147805 */ /* 0x000fc6000001ff00 */
[----:B------:R-:W-:-:S03]  /*02c0*/  IMAD.WIDE R10, R13, 0x4, R16 ;  /* 0x000000040d0a7825 */ /* 0x000fc600078e0210 */
[----:B------:R1:W3:Y:S01]  /*02d0*/  @P6 LDG.E.EL R20, desc[UR6][R4.64] ;  /* 0x0000000604146981 */ /* 0x0002e2000c2e1900 */
[--C-:B------:R-:W-:Y:S01]  /*02e0*/  IMAD.WIDE R12, R23, 0x4, R16.reuse ;  /* 0x00000004170c7825 */ /* 0x100fe200078e0210 */
[----:B------:R-:W-:Y:S02]  /*02f0*/  CS2R R22, SRZ ;  /* 0x0000000000167805 */ /* 0x000fe4000001ff00 */
[----:B------:R-:W4:Y:S01]  /*0300*/  @P5 LDG.E.EL R21, desc[UR6][R6.64] ;  /* 0x0000000606155981 */ /* 0x000f22000c2e1900 */
[----:B------:R-:W-:Y:S01]  /*0310*/  IMAD.WIDE R16, R25, 0x4, R16 ;  /* 0x0000000419107825 */ /* 0x000fe200078e0210 */
[----:B------:R-:W-:Y:S02]  /*0320*/  CS2R R24, SRZ ;  /* 0x0000000000187805 */ /* 0x000fe4000001ff00 */
[----:B------:R-:W5:Y:S01]  /*0330*/  @P4 LDG.E.EL R22, desc[UR6][R8.64] ;  /* 0x0000000608164981 */ /* 0x000f62000c2e1900 */
[----:B------:R-:W-:-:S03]  /*0340*/  IMAD.MOV.U32 R26, RZ, RZ, RZ ;  /* 0x000000ffff1a7224 */ /* 0x000fc600078e00ff */
[----:B------:R-:W5:Y:S04]  /*0350*/  @P3 LDG.E.EL R23, desc[UR6][R10.64] ;  /* 0x000000060a173981 */ /* 0x000f68000c2e1900 */
[----:B------:R1:W5:Y:S04]  /*0360*/  @P2 LDG.E.EL R24, desc[UR6][R12.64] ;  /* 0x000000060c182981 */ /* 0x000368000c2e1900 */
[----:B------:R1:W5:Y:S04]  /*0370*/  @P1 LDG.E.EL R25, desc[UR6][R2.64] ;  /* 0x0000000602191981 */ /* 0x000368000c2e1900 */
[----:B------:R-:W5:Y:S01]  /*0380*/  @P0 LDG.E.EL R26, desc[UR6][R16.64] ;  /* 0x00000006101a0981 */ /* 0x000f62000c2e1900 */
[----:B------:R-:W1:Y:S01]  /*0390*/  S2R R27, SR_TID.X ;  /* 0x00000000001b7919 */ /* 0x000e620000002100 */
[----:B------:R-:W1:Y:S01]  /*03a0*/  S2UR UR5, SR_CgaCtaId ;  /* 0x00000000000579c3 */ /* 0x000e620000008800 */
[----:B------:R-:W-:-:S02]  /*03b0*/  UMOV UR4, 0x400 ;  /* 0x0000040000047882 */ /* 0x000fc40000000000 */
[----:B01----:R-:W-:Y:S01]  /*03c0*/  UPRMT UR4, UR5, 0x654, UR4 ;  /* 0x0000065405047896 */ /* 0x003fe20008000004 */
[----:B------:R-:W-:Y:S01]  /*03d0*/  IMAD.SHL.U32 R4, R27, 0x40, RZ ;  /* 0x000000401b047824 */ /* 0x000fe200078e00ff */
[----:B------:R-:W-:-:S04]  /*03e0*/  SHF.R.U32.HI R5, RZ, 0x4, R27 ;  /* 0x00000004ff057819 */ /* 0x000fc8000001161b */
[----:B------:R-:W-:Y:S02]  /*03f0*/  SGXT.U32 R5, R5, 0x3 ;  /* 0x000000030505781a */ /* 0x000fe40000000000 */
[----:B------:R-:W-:-:S04]  /*0400*/  LOP3.LUT R4, R4, 0x3c0, RZ, 0xc0, !PT ;  /* 0x000003c004047812 */ /* 0x000fc800078ec0ff */
[C---:B------:R-:W-:Y:S02]  /*0410*/  LOP3.LUT R5, R4.reuse, R5, RZ, 0xfc, !PT ;  /* 0x0000000504057212 */ /* 0x040fe400078efcff */
[----:B------:R-:W-:-:S05]  /*0420*/  LEA.HI R4, R4, UR4, RZ, 0x1e ;  /* 0x0000000404047c11 */ /* 0x000fca000f8ff0ff */
[----:B------:R-:W-:Y:S01]  /*0430*/  IMAD R13, R5, 0x4, R4 ;  /* 0x00000004050d7824 */ /* 0x000fe200078e0204 */
[C---:B------:R-:W-:Y:S01]  /*0440*/  LOP3.LUT R2, R27.reuse, 0x70, RZ, 0xc0, !PT ;  /* 0x000000701b027812 */ /* 0x040fe200078ec0ff */
[----:B------:R-:W-:-:S04]  /*0450*/  IMAD.SHL.U32 R8, R27, 0x4, RZ ;  /* 0x000000041b087824 */ /* 0x000fc800078e00ff */
[----:B------:R-:W-:Y:S01]  /*0460*/  VIADD R3, R2, UR4 ;  /* 0x0000000402037c36 */ /* 0x000fe20008000000 */
[----:B------:R-:W-:-:S05]  /*0470*/  LOP3.LUT R8, R8, 0x1fc, RZ, 0xc0, !PT ;  /* 0x000001fc08087812 */ /* 0x000fca00078ec0ff */
[----:B------:R-:W-:Y:S02]  /*0480*/  IMAD R4, R8, 0x4, R3 ;  /* 0x0000000408047824 */ /* 0x000fe400078e0203 */
[----:B------:R-:W-:Y:S01]  /*0490*/  IMAD.SHL.U32 R10, R14, 0x4, RZ ;  /* 0x000000040e0a7824 */ /* 0x000fe200078e00ff */
[----:B------:R-:W0:Y:S04]  /*04a0*/  LDC.64 R2, c[0x0][0x218] ;  /* 0x00008600ff027b82 */ /* 0x000e280000000a00 */
[----:B------:R-:W-:Y:S01]  /*04b0*/  LOP3.LUT R11, R19, 0x3c, R10, 0xf8, !PT ;  /* 0x0000003c130b7812 */ /* 0x000fe200078ef80a */
[----:B------:R-:W-:-:S04]  /*04c0*/  IMAD.MOV.U32 R10, RZ, RZ, RZ ;  /* 0x000000ffff0a7224 */ /* 0x000fc800078e00ff */
[----:B------:R-:W-:-:S05]  /*04d0*/  IMAD.HI R9, R11, -0x6db6db6d, R10 ;  /* 0x924924930b097827 */ /* 0x000fca00078e020a */
[----:B------:R-:W-:-:S04]  /*04e0*/  SHF.R.U32.HI R10, RZ, 0x1f, R9 ;  /* 0x0000001fff0a7819 */ /* 0x000fc80000011609 */
[----:B------:R-:W-:Y:S02]  /*04f0*/  LEA.HI.SX32 R10, R9, R10, 0x1a ;  /* 0x0000000a090a7211 */ /* 0x000fe400078fd2ff */
[----:B------:R-:W-:Y:S02]  /*0500*/  ISETP.GE.AND P0, PT, R11, 0x6200, PT ;  /* 0x000062000b00780c */ /* 0x000fe40003f06270 */
[----:B------:R-:W-:Y:S01]  /*0510*/  LOP3.LUT R9, R15, R0, RZ, 0xfc, !PT ;  /* 0x000000000f097212 */ /* 0x000fe200078efcff */
[C---:B------:R-:W-:Y:S01]  /*0520*/  IMAD R11, R10.reuse, -0x70, R11 ;  /* 0xffffff900a0b7824 */ /* 0x040fe200078e020b */
[----:B------:R-:W-:Y:S02]  /*0530*/  LOP3.LUT R0, R15, 0x8, R0, 0xfe, !PT ;  /* 0x000000080f007812 */ /* 0x000fe400078efe00 */
[----:B------:R-:W-:Y:S01]  /*0540*/  ISETP.LT.AND P1, PT, R9, 0x9, !P0 ;  /* 0x000000090900780c */ /* 0x000fe20004721270 */
[----:B------:R-:W-:Y:S01]  /*0550*/  IMAD R12, R10, 0x3f0, R11 ;  /* 0x000003f00a0c7824 */ /* 0x000fe200078e020b */
[----:B------:R-:W-:-:S03]  /*0560*/  ISETP.LT.AND P0, PT, R0, 0x9, !P0 ;  /* 0x000000090000780c */ /* 0x000fc60004701270 */
[----:B------:R-:W-:-:S04]  /*0570*/  IMAD R11, R9, 0x70, R12 ;  /* 0x00000070090b7824 */ /* 0x000fc800078e020c */
[----:B0-----:R-:W-:Y:S01]  /*0580*/  IMAD.WIDE R10, R11, 0x4, R2 ;  /* 0x000000040b0a7825 */ /* 0x001fe200078e0202 */
[----:B--2---:R-:W-:Y:S04]  /*0590*/  STS [R13+0x20], R18 ;  /* 0x000020120d007388 */ /* 0x004fe80000000800 */
[----:B---3--:R-:W-:Y:S04]  /*05a0*/  STS [R13+0x40], R20 ;  /* 0x000040140d007388 */ /* 0x008fe80000000800 */
[----:B----4-:R-:W-:Y:S04]  /*05b0*/  STS [R13+0x60], R21 ;  /* 0x000060150d007388 */ /* 0x010fe80000000800 */
[----:B-----5:R-:W-:Y:S04]  /*05c0*/  STS [R13+0x80], R22 ;  /* 0x000080160d007388 */ /* 0x020fe80000000800 */
[----:B------:R-:W-:Y:S04]  /*05d0*/  STS [R13+0xa0], R23 ;  /* 0x0000a0170d007388 */ /* 0x000fe80000000800 */
[----:B------:R-:W-:Y:S04]  /*05e0*/  STS [R13+0xc0], R24 ;  /* 0x0000c0180d007388 */ /* 0x000fe80000000800 */
[----:B------:R-:W-:Y:S04]  /*05f0*/  STS [R13], R25 ;  /* 0x000000190d007388 */ /* 0x000fe80000000800 */
[----:B------:R0:W-:Y:S01]  /*0600*/  STS [R13+0xe0], R26 ;  /* 0x0000e01a0d007388 */ /* 0x0001e20000000800 */
[----:B------:R-:W-:Y:S06]  /*0610*/  BAR.SYNC.DEFER_BLOCKING 0x0 ;  /* 0x0000000000007b1d */ /* 0x000fec0000010000 */
[----:B------:R-:W1:Y:S01]  /*0620*/  LDS.128 R4, [R4] ;  /* 0x0000000004047984 */ /* 0x000e620000000c00 */
[----:B0-----:R-:W-:-:S04]  /*0630*/  LOP3.LUT R13, R8, 0x200, RZ, 0xfc, !PT ;  /* 0x00000200080d7812 */ /* 0x001fc800078efcff */
[----:B------:R-:W-:-:S04]  /*0640*/  SHF.R.U32.HI R13, RZ, 0x2, R13 ;  /* 0x00000002ff0d7819 */ /* 0x000fc8000001160d */
[----:B------:R-:W-:-:S05]  /*0650*/  LOP3.LUT R13, R13, 0xf0, RZ, 0xc0, !PT ;  /* 0x000000f00d0d7812 */ /* 0x000fca00078ec0ff */
[----:B------:R-:W-:-:S04]  /*0660*/  VIADD R13, R13, UR4 ;  /* 0x000000040d0d7c36 */ /* 0x000fc80008000000 */
[----:B------:R-:W-:Y:S01]  /*0670*/  IMAD R13, R8, 0x4, R13 ;  /* 0x00000004080d7824 */ /* 0x000fe200078e020d */
[----:B-1----:R0:W-:Y:S02]  /*0680*/  @P1 STG.E.128 desc[UR6][R10.64], R4 ;  /* 0x000000040a001986 */ /* 0x0021e4000c101d06 */
[----:B0-----:R-:W-:Y:S05]  /*0690*/  @!P0 EXIT ;  /* 0x000000000000894d */ /* 0x001fea0003800000 */
[----:B0-----:R-:W0:Y:S01]  /*06a0*/  LDS.128 R8, [R13+0x800] ;  /* 0x000800000d087984 */ /* 0x001e220000000c00 */
[----:B------:R-:W-:-:S04]  /*06b0*/  IMAD R5, R0, 0x70, R12 ;  /* 0x0000007000057824 */ /* 0x000fc800078e020c */
[----:B------:R-:W-:-:S05]  /*06c0*/  IMAD.WIDE R2, R5, 0x4, R2 ;  /* 0x0000000405027825 */ /* 0x000fca00078e0202 */
[----:B0-----:R-:W-:Y:S01]  /*06d0*/  STG.E.128 desc[UR6][R2.64], R8 ;  /* 0x0000000802007986 */ /* 0x001fe2000c101d06 */
[----:B------:R-:W-:Y:S05]  /*06e0*/  EXIT ;  /* 0x000000000000794d */ /* 0x000fea0003800000 */
.L_x_0:
[----:B------:R-:W-:-:S00]  /*06f0*/  BRA `(.L_x_0) ;  /* 0xfffffffc00fc7947 */ /* 0x000fc0000383ffff */
[----:B------:R-:W-:-:S00]  /*0700*/  NOP ;  /* 0x0000000000007918 */ /* 0x000fc00000000000 */
[----:B------:R-:W-:-:S00]  /*0710*/  NOP ;  /* 0x0000000000007918 */ /* 0x000fc00000000000 */
[----:B------:R-:W-:-:S00]  /*0720*/  NOP ;  /* 0x0000000000007918 */ /* 0x000fc00000000000 */
[----:B------:R-:W-:-:S00]  /*0730*/  NOP ;  /* 0x0000000000007918 */ /* 0x000fc00000000000 */
[----:B------:R-:W-:-:S00]  /*0740*/  NOP ;  /* 0x0000000000007918 */ /* 0x000fc00000000000 */
[----:B------:R-:W-:-:S00]  /*0750*/  NOP ;  /* 0x0000000000007918 */ /* 0x000fc00000000000 */
[----:B------:R-:W-:-:S00]  /*0760*/  NOP ;  /* 0x0000000000007918 */ /* 0x000fc00000000000 */
[----:B------:R-:W-:-:S00]  /*0770*/  NOP ;  /* 0x0000000000007918 */ /* 0x000fc00000000000 */
.L_x_1:


//--------------------- .nv.shared.triton_poi_fused_9 --------------------------
	.section	.nv.shared.triton_poi_fused_9,"aw",@nobits
	.sectionflags	@""
	.align	16
	.zero		1024


//--------------------- .nv.constant0.triton_poi_fused_9 --------------------------
	.section	.nv.constant0.triton_poi_fused_9,"a",@progbits
	.sectionflags	@""
	.align	4
.nv.constant0.triton_poi_fused_9:
	.zero		552
